//
// Generated by NVIDIA NVVM Compiler
//
// Compiler Build ID: CL-36424714
// Cuda compilation tools, release 13.0, V13.0.88
// Based on NVVM 20.0.0
//

.version 9.0
.target sm_100
.address_size 64

	// .globl	_Z23test_ldg_tex_cache_readPi

.visible .entry _Z23test_ldg_tex_cache_readPi(
	.param .u64 .ptr .align 1 _Z23test_ldg_tex_cache_readPi_param_0
)
{
	.local .align 8 .b8 	__local_depot0[24];
	.reg .b64 	%SP;
	.reg .b64 	%SPL;
	.reg .b32 	%r<5>;
	.reg .b32 	%f<4>;
	.reg .b64 	%rd<8>;
	.reg .b64 	%fd<2>;

	mov.u64 	%SPL, __local_depot0;
	cvta.local.u64 	%SP, %SPL;
	add.u64 	%rd1, %SP, 0;
	// begin inline asm
	ld.global.nc.f32 %f1, [%rd1];
	// end inline asm
	add.u64 	%rd2, %SP, 8;
	// begin inline asm
	ld.global.nc.f64 %fd1, [%rd2];
	// end inline asm
	// begin inline asm
	ld.global.nc.v2.f32 {%f2,%f3}, [%rd3];
	// end inline asm
	add.u64 	%rd4, %SP, 16;
	// begin inline asm
	ld.global.nc.v4.u8 {%r1,%r2,%r3,%r4}, [%rd4];
	// end inline asm
	// begin inline asm
	ld.global.nc.v2.u64 {%rd5,%rd6}, [%rd7];
	// end inline asm
	ret;

}


// ===== COMPILED SASS (sm_100) =====

	.target	sm_100

	.elftype	@"ET_EXEC"


//--------------------- .note.nv.tkinfo           --------------------------
	.section	.note.nv.tkinfo,"",@"SHT_NOTE"
	.sectionflags	@"SHF_NOTE_NV_TKINFO"
	.tkinfo
        /*0018*/ 	.word	0x00000002
        /*0030*/ 	.string	""
        /*0030*/ 	.string	"ptxas"
        /*0030*/ 	.string	"Cuda compilation tools, release 13.0, V13.0.88"
        /*0030*/ 	.string	"Build cuda_13.0.r13.0/compiler.36424714_0"
        /*0030*/ 	.string	"-arch sm_100 -m 64 "



//--------------------- .note.nv.cuinfo           --------------------------
	.section	.note.nv.cuinfo,"",@"SHT_NOTE"
	.sectionflags	@"SHF_NOTE_NV_CUINFO"
        /*0018*/ 	.short	0x0002
        /*001a*/ 	.short	0x0064
        /*001c*/ 	.short	0x0082
	.zero		2


//--------------------- .nv.info                  --------------------------
	.section	.nv.info,"",@"SHT_CUDA_INFO"
	.align	4


	//----- nvinfo : EIATTR_REGCOUNT
	.align		4
        /*0000*/ 	.byte	0x04, 0x2f
        /*0002*/ 	.short	(.L_1 - .L_0)
	.align		4
.L_0:
        /*0004*/ 	.word	index@(_Z23test_ldg_tex_cache_readPi)
        /*0008*/ 	.word	0x00000004


	//----- nvinfo : EIATTR_FRAME_SIZE
	.align		4
.L_1:
        /*000c*/ 	.byte	0x04, 0x11
        /*000e*/ 	.short	(.L_3 - .L_2)
	.align		4
.L_2:
        /*0010*/ 	.word	index@(_Z23test_ldg_tex_cache_readPi)
        /*0014*/ 	.word	0x00000018


	//----- nvinfo : EIATTR_MIN_STACK_SIZE
	.align		4
.L_3:
        /*0018*/ 	.byte	0x04, 0x12
        /*001a*/ 	.short	(.L_5 - .L_4)
	.align		4
.L_4:
        /*001c*/ 	.word	index@(_Z23test_ldg_tex_cache_readPi)
        /*0020*/ 	.word	0x00000018
.L_5:


//--------------------- .nv.compat                --------------------------
	.section	.nv.compat,"",@"SHT_CUDA_COMPAT_INFO"
	.align	4
        /*0000*/ 	.byte	0x02, 0x09, 0x00, 0x00, 0x02, 0x02, 0x01, 0x00, 0x02, 0x05, 0x05, 0x00, 0x03, 0x07, 0x01, 0x01
        /*0010*/ 	.byte	0x02, 0x03, 0x00, 0x00, 0x02, 0x06, 0x01, 0x00, 0x04, 0x0b, 0x08, 0x00, 0x09, 0x00, 0x00, 0x00
        /*0020*/ 	.byte	0x00, 0x00, 0x00, 0x00


//--------------------- .nv.info._Z23test_ldg_tex_cache_readPi --------------------------
	.section	.nv.info._Z23test_ldg_tex_cache_readPi,"",@"SHT_CUDA_INFO"
	.sectionflags	@""
	.align	4


	//----- nvinfo : EIATTR_CUDA_API_VERSION
	.align		4
        /*0000*/ 	.byte	0x04, 0x37
        /*0002*/ 	.short	(.L_7 - .L_6)
.L_6:
        /*0004*/ 	.word	0x00000082


	//----- nvinfo : EIATTR_KPARAM_INFO
	.align		4
.L_7:
        /*0008*/ 	.byte	0x04, 0x17
        /*000a*/ 	.short	(.L_9 - .L_8)
.L_8:
        /*000c*/ 	.word	0x00000000
        /*0010*/ 	.short	0x0000
        /*0012*/ 	.short	0x0000
        /*0014*/ 	.byte	0x00, 0xf5, 0x21, 0x00


	//----- nvinfo : EIATTR_SPARSE_MMA_MASK
	.align		4
.L_9:
        /*0018*/ 	.byte	0x03, 0x50
        /*001a*/ 	.short	0x0000


	//----- nvinfo : EIATTR_MAXREG_COUNT
	.align		4
        /*001c*/ 	.byte	0x03, 0x1b
        /*001e*/ 	.short	0x00ff


	//----- nvinfo : EIATTR_MERCURY_ISA_VERSION
	.align		4
        /*0020*/ 	.byte	0x03, 0x5f
        /*0022*/ 	.short	0x0101


	//----- nvinfo : EIATTR_VRC_CTA_INIT_COUNT
	.align		4
        /*0024*/ 	.byte	0x02, 0x4a
	.zero		1
	.zero		1


	//----- nvinfo : EIATTR_EXIT_INSTR_OFFSETS
	.align		4
        /*0028*/ 	.byte	0x04, 0x1c
        /*002a*/ 	.short	(.L_11 - .L_10)


	//   ....[0]....
.L_10:
        /*002c*/ 	.word	0x00000020


	//----- nvinfo : EIATTR_CBANK_PARAM_SIZE
	.align		4
.L_11:
        /*0030*/ 	.byte	0x03, 0x19
        /*0032*/ 	.short	0x0008


	//----- nvinfo : EIATTR_PARAM_CBANK
	.align		4
        /*0034*/ 	.byte	0x04, 0x0a
        /*0036*/ 	.short	(.L_13 - .L_12)
	.align		4
.L_12:
        /*0038*/ 	.word	index@(.nv.constant0._Z23test_ldg_tex_cache_readPi)
        /*003c*/ 	.short	0x0380
        /*003e*/ 	.short	0x0008


	//----- nvinfo : EIATTR_SW_WAR
	.align		4
.L_13:
        /*0040*/ 	.byte	0x04, 0x36
        /*0042*/ 	.short	(.L_15 - .L_14)
.L_14:
        /*0044*/ 	.word	0x00000008
.L_15:


//--------------------- .nv.callgraph             --------------------------
	.section	.nv.callgraph,"",@"SHT_CUDA_CALLGRAPH"
	.align	4
	.sectionentsize	8
	.align		4
        /*0000*/ 	.word	0x00000000
	.align		4
        /*0004*/ 	.word	0xffffffff
	.align		4
        /*0008*/ 	.word	0x00000000
	.align		4
        /*000c*/ 	.word	0xfffffffe
	.align		4
        /*0010*/ 	.word	0x00000000
	.align		4
        /*0014*/ 	.word	0xfffffffd
	.align		4
        /*0018*/ 	.word	0x00000000
	.align		4
        /*001c*/ 	.word	0xfffffffc


//--------------------- .text._Z23test_ldg_tex_cache_readPi --------------------------
	.section	.text._Z23test_ldg_tex_cache_readPi,"ax",@progbits
	.align	128
        .global         _Z23test_ldg_tex_cache_readPi
        .type           _Z23test_ldg_tex_cache_readPi,@function
        .size           _Z23test_ldg_tex_cache_readPi,(.L_x_1 - _Z23test_ldg_tex_cache_readPi)
        .other          _Z23test_ldg_tex_cache_readPi,@"STO_CUDA_ENTRY STV_DEFAULT"
_Z23test_ldg_tex_cache_readPi:
.text._Z23test_ldg_tex_cache_readPi:
[----:B------:R-:W0:Y:S02]  /*0000*/  LDC R1, c[0x0][0x37c] ;  /* 0x0000df00ff017b82 */ /* 0x000e240000000800 */
[----:B0-----:R-:W-:Y:S01]  /*0010*/  IADD3 R1, PT, PT, R1, -0x18, RZ ;  /* 0xffffffe801017810 */ /* 0x001fe20007ffe0ff */
[----:B------:R-:W-:Y:S06]  /*0020*/  EXIT ;  /* 0x000000000000794d */ /* 0x000fec0003800000 */
.L_x_0:
[----:B------:R-:W-:-:S00]  /*0030*/  BRA `(.L_x_0) ;  /* 0xfffffffc00fc7947 */ /* 0x000fc0000383ffff */
[----:B------:R-:W-:-:S00]  /*0040*/  NOP ;  /* 0x0000000000007918 */ /* 0x000fc00000000000 */
        /* <DEDUP_REMOVED lines=11> */
.L_x_1:


//--------------------- .nv.shared.reserved.0     --------------------------
	.section	.nv.shared.reserved.0,"aw",@nobits
	.weak		__nv_reservedSMEM_offset_0_alias
	.size		__nv_reservedSMEM_offset_0_alias, 0, 64
	.other		__nv_reservedSMEM_offset_0_alias,@"STO_CUDA_RESERVED_SHARED STV_DEFAULT"
__nv_reservedSMEM_offset_0_alias:
	.zero		0
	.zero		64


//--------------------- .nv.constant0._Z23test_ldg_tex_cache_readPi --------------------------
	.section	.nv.constant0._Z23test_ldg_tex_cache_readPi,"a",@progbits
	.sectionflags	@""
	.align	4
.nv.constant0._Z23test_ldg_tex_cache_readPi:
	.zero		904


//--------------------- SYMBOLS --------------------------

	.type		.nv.reservedSmem.offset0,@object
	.size		.nv.reservedSmem.offset0,0x4
